	.headerflags	@"EF_CUDA_TEXMODE_UNIFIED EF_CUDA_64BIT_ADDRESS EF_CUDA_ACCELERATORS EF_CUDA_SM90 EF_CUDA_VIRTUAL_SM(EF_CUDA_SM90)"
	.elftype	@"ET_EXEC"


//--------------------- .nv.info                  --------------------------
	.section	.nv.info,"",@"SHT_CUDA_INFO"
	.align	4


	//----- nvinfo : EIATTR_REGCOUNT
	.align		4
        /*0000*/ 	.byte	0x04, 0x2f
        /*0002*/ 	.short	(.L_1 - .L_0)
	.align		4
.L_0:
        /*0004*/ 	.word	index@(triton_poi_fused_leaky_relu_leaky_relu_backward_13)
        /*0008*/ 	.word	0x00000008


	//----- nvinfo : EIATTR_MIN_STACK_SIZE
	.align		4
.L_1:
        /*000c*/ 	.byte	0x04, 0x12
        /*000e*/ 	.short	(.L_3 - .L_2)
	.align		4
.L_2:
        /*0010*/ 	.word	index@(triton_poi_fused_leaky_relu_leaky_relu_backward_13)
        /*0014*/ 	.word	0x00000000


	//----- nvinfo : EIATTR_FRAME_SIZE
	.align		4
.L_3:
        /*0018*/ 	.byte	0x04, 0x11
        /*001a*/ 	.short	(.L_5 - .L_4)
	.align		4
.L_4:
        /*001c*/ 	.word	index@(triton_poi_fused_leaky_relu_leaky_relu_backward_13)
        /*0020*/ 	.word	0x00000000


	//----- nvinfo : EIATTR_MIN_STACK_SIZE
	.align		4
.L_5:
        /*0024*/ 	.byte	0x04, 0x12
        /*0026*/ 	.short	(.L_7 - .L_6)
	.align		4
.L_6:
        /*0028*/ 	.word	index@(triton_poi_fused_leaky_relu_leaky_relu_backward_13)
        /*002c*/ 	.word	0x00000000
.L_7:


//--------------------- .nv.info.triton_poi_fused_leaky_relu_leaky_relu_backward_13 --------------------------
	.section	.nv.info.triton_poi_fused_leaky_relu_leaky_relu_backward_13,"",@"SHT_CUDA_INFO"
	.sectionflags	@""
	.align	4


	//----- nvinfo : EIATTR_CUDA_API_VERSION
	.align		4
        /*0000*/ 	.byte	0x04, 0x37
        /*0002*/ 	.short	(.L_9 - .L_8)
.L_8:
        /*0004*/ 	.word	0x0000007c


	//----- nvinfo : EIATTR_KPARAM_INFO
	.align		4
.L_9:
        /*0008*/ 	.byte	0x04, 0x17
        /*000a*/ 	.short	(.L_11 - .L_10)
.L_10:
        /*000c*/ 	.word	0x00000000
        /*0010*/ 	.short	0x0002
        /*0012*/ 	.short	0x0010
        /*0014*/ 	.byte	0x00, 0xf0, 0x11, 0x00


	//----- nvinfo : EIATTR_KPARAM_INFO
	.align		4
.L_11:
        /*0018*/ 	.byte	0x04, 0x17
        /*001a*/ 	.short	(.L_13 - .L_12)
.L_12:
        /*001c*/ 	.word	0x00000000
        /*0020*/ 	.short	0x0001
        /*0022*/ 	.short	0x0008
        /*0024*/ 	.byte	0x00, 0xf4, 0x21, 0x00


	//----- nvinfo : EIATTR_KPARAM_INFO
	.align		4
.L_13:
        /*0028*/ 	.byte	0x04, 0x17
        /*002a*/ 	.short	(.L_15 - .L_14)
.L_14:
        /*002c*/ 	.word	0x00000000
        /*0030*/ 	.short	0x0000
        /*0032*/ 	.short	0x0000
        /*0034*/ 	.byte	0x00, 0xf4, 0x21, 0x00


	//----- nvinfo : EIATTR_SPARSE_MMA_MASK
	.align		4
.L_15:
        /*0038*/ 	.byte	0x03, 0x50
        /*003a*/ 	.short	0x0000


	//----- nvinfo : EIATTR_MAXREG_COUNT
	.align		4
        /*003c*/ 	.byte	0x03, 0x1b
        /*003e*/ 	.short	0x00ff


	//----- nvinfo : EIATTR_EXIT_INSTR_OFFSETS
	.align		4
        /*0040*/ 	.byte	0x04, 0x1c
        /*0042*/ 	.short	(.L_17 - .L_16)


	//   ....[0]....
.L_16:
        /*0044*/ 	.word	0x00000160


	//   ....[1]....
        /*0048*/ 	.word	0x00000180


	//----- nvinfo : EIATTR_REQNTID
	.align		4
.L_17:
        /*004c*/ 	.byte	0x04, 0x10
        /*004e*/ 	.short	(.L_19 - .L_18)
.L_18:
        /*0050*/ 	.word	0x00000080
        /*0054*/ 	.word	0x00000001
        /*0058*/ 	.word	0x00000001


	//----- nvinfo : EIATTR_CRS_STACK_SIZE
	.align		4
.L_19:
        /*005c*/ 	.byte	0x04, 0x1e
        /*005e*/ 	.short	(.L_21 - .L_20)
.L_20:
        /*0060*/ 	.word	0x00000000


	//----- nvinfo : EIATTR_CBANK_PARAM_SIZE
	.align		4
.L_21:
        /*0064*/ 	.byte	0x03, 0x19
        /*0066*/ 	.short	0x0014


	//----- nvinfo : EIATTR_PARAM_CBANK
	.align		4
        /*0068*/ 	.byte	0x04, 0x0a
        /*006a*/ 	.short	(.L_23 - .L_22)
	.align		4
.L_22:
        /*006c*/ 	.word	index@(.nv.constant0.triton_poi_fused_leaky_relu_leaky_relu_backward_13)
        /*0070*/ 	.short	0x0210
        /*0072*/ 	.short	0x0014


	//----- nvinfo : EIATTR_SW_WAR
	.align		4
.L_23:
        /*0074*/ 	.byte	0x04, 0x36
        /*0076*/ 	.short	(.L_25 - .L_24)
.L_24:
        /*0078*/ 	.word	0x00000008
.L_25:


//--------------------- .nv.callgraph             --------------------------
	.section	.nv.callgraph,"",@"SHT_CUDA_CALLGRAPH"
	.align	4
	.sectionentsize	8
	.align		4
        /*0000*/ 	.word	0x00000000
	.align		4
        /*0004*/ 	.word	0xffffffff
	.align		4
        /*0008*/ 	.word	0x00000000
	.align		4
        /*000c*/ 	.word	0xfffffffe
	.align		4
        /*0010*/ 	.word	0x00000000
	.align		4
        /*0014*/ 	.word	0xfffffffd
	.align		4
        /*0018*/ 	.word	0x00000000
	.align		4
        /*001c*/ 	.word	0xfffffffc


//--------------------- .text.triton_poi_fused_leaky_relu_leaky_relu_backward_13 --------------------------
	.section	.text.triton_poi_fused_leaky_relu_leaky_relu_backward_13,"ax",@progbits
	.align	128
        .global         triton_poi_fused_leaky_relu_leaky_relu_backward_13
        .type           triton_poi_fused_leaky_relu_leaky_relu_backward_13,@function
        .size           triton_poi_fused_leaky_relu_leaky_relu_backward_13,(.L_x_3 - triton_poi_fused_leaky_relu_leaky_relu_backward_13)
        .other          triton_poi_fused_leaky_relu_leaky_relu_backward_13,@"STO_CUDA_ENTRY STV_DEFAULT"
triton_poi_fused_leaky_relu_leaky_relu_backward_13:
.text.triton_poi_fused_leaky_relu_leaky_relu_backward_13:
[----:B------:R-:W0:Y:S02]  /*0000*/  LDC R1, c[0x0][0x28] ;  /* 0x00000a00ff017b82 */ /* 0x000e240000000800 */
[----:B------:R-:W1:Y:S01]  /*0010*/  S2R R0, SR_TID.X ;  /* 0x0000000000007919 */ /* 0x000e620000002100 */
[----:B------:R-:W-:Y:S01]  /*0020*/  ULDC.64 UR4, c[0x0][0x208] ;  /* 0x0000820000047ab9 */ /* 0x000fe20000000a00 */
[----:B------:R-:W-:Y:S01]  /*0030*/  BSSY B0, `(.L_x_0) ;  /* 0x000000a000007945 */ /* 0x000fe20003800000 */
[----:B------:R-:W-:Y:S01]  /*0040*/  IMAD.MOV.U32 R2, RZ, RZ, RZ ;  /* 0x000000ffff027224 */ /* 0x000fe200078e00ff */
[----:B------:R-:W2:Y:S01]  /*0050*/  S2R R5, SR_CTAID.X ;  /* 0x0000000000057919 */ /* 0x000ea20000002500 */
[----:B-1----:R-:W-:-:S05]  /*0060*/  LOP3.LUT R0, R0, 0x7f, RZ, 0xc0, !PT ;  /* 0x0000007f00007812 */ /* 0x002fca00078ec0ff */
[----:B--2---:R-:W-:-:S05]  /*0070*/  IMAD R5, R5, 0x80, R0 ;  /* 0x0000008005057824 */ /* 0x004fca00078e0200 */
[----:B------:R-:W-:-:S13]  /*0080*/  ISETP.GE.AND P0, PT, R5, 0x100, PT ;  /* 0x000001000500780c */ /* 0x000fda0003f06270 */
[----:B------:R-:W-:Y:S05]  /*0090*/  @P0 BRA `(.L_x_1) ;  /* 0x00000000000c0947 */ /* 0x000fea0003800000 */
[----:B------:R-:W1:Y:S02]  /*00a0*/  LDC.64 R2, c[0x0][0x210] ;  /* 0x00008400ff027b82 */ /* 0x000e640000000a00 */
[----:B-1----:R-:W-:-:S06]  /*00b0*/  IMAD.WIDE R2, R5, 0x4, R2 ;  /* 0x0000000405027825 */ /* 0x002fcc00078e0202 */
[----:B------:R1:W5:Y:S02]  /*00c0*/  LDG.E R2, desc[UR4][R2.64] ;  /* 0x0000000402027981 */ /* 0x000364000c1e1900 */
.L_x_1:
[----:B------:R-:W-:Y:S05]  /*00d0*/  BSYNC B0 ;  /* 0x0000000000007941 */ /* 0x000fea0003800000 */
.L_x_0:
[----:B-----5:R-:W-:Y:S01]  /*00e0*/  IMAD.MOV.U32 R0, RZ, RZ, R2 ;  /* 0x000000ffff007224 */ /* 0x020fe200078e0002 */
[----:B------:R-:W-:Y:S02]  /*00f0*/  ULDC.64 UR6, c[0x0][0x218] ;  /* 0x0000860000067ab9 */ /* 0x000fe40000000a00 */
[----:B------:R-:W-:Y:S02]  /*0100*/  IADD3 R2, P2, R5, UR6, RZ ;  /* 0x0000000605027c10 */ /* 0x000fe4000ff5e0ff */
[----:B------:R-:W-:Y:S02]  /*0110*/  FSETP.GT.AND P1, PT, R0, RZ, PT ;  /* 0x000000ff0000720b */ /* 0x000fe40003f24000 */
[----:B-1----:R-:W-:-:S11]  /*0120*/  LEA.HI.X.SX32 R3, R5, UR7, 0x1, P2 ;  /* 0x0000000705037c11 */ /* 0x002fd600090f0eff */
[----:B------:R-:W-:-:S05]  /*0130*/  @!P1 FMUL R0, R0, 0.20000000298023223877 ;  /* 0x3e4ccccd00009820 */ /* 0x000fca0000400000 */
[----:B------:R-:W-:-:S04]  /*0140*/  FSETP.GT.AND P1, PT, R0, RZ, PT ;  /* 0x000000ff0000720b */ /* 0x000fc80003f24000 */
[----:B------:R-:W-:Y:S01]  /*0150*/  SEL R5, RZ, 0x1, !P1 ;  /* 0x00000001ff057807 */ /* 0x000fe20004800000 */
[----:B------:R-:W-:Y:S08]  /*0160*/  @P0 EXIT ;  /* 0x000000000000094d */ /* 0x000ff00003800000 */
[----:B------:R-:W-:Y:S01]  /*0170*/  STG.E.U8 desc[UR4][R2.64], R5 ;  /* 0x0000000502007986 */ /* 0x000fe2000c101104 */
[----:B------:R-:W-:Y:S05]  /*0180*/  EXIT ;  /* 0x000000000000794d */ /* 0x000fea0003800000 */
.L_x_2:
[----:B------:R-:W-:-:S00]  /*0190*/  BRA `(.L_x_2) ;  /* 0xfffffffc00fc7947 */ /* 0x000fc0000383ffff */
[----:B------:R-:W-:-:S00]  /*01a0*/  NOP ;  /* 0x0000000000007918 */ /* 0x000fc00000000000 */
        /* <DEDUP_REMOVED lines=13> */
.L_x_3:


//--------------------- .nv.constant0.triton_poi_fused_leaky_relu_leaky_relu_backward_13 --------------------------
	.section	.nv.constant0.triton_poi_fused_leaky_relu_leaky_relu_backward_13,"a",@progbits
	.sectionflags	@""
	.align	4
.nv.constant0.triton_poi_fused_leaky_relu_leaky_relu_backward_13:
	.zero		548
